//
// Generated by NVIDIA NVVM Compiler
//
// Compiler Build ID: CL-36424714
// Cuda compilation tools, release 13.0, V13.0.88
// Based on NVVM 20.0.0
//

.version 9.0
.target sm_100
.address_size 64

	// .globl	_Z3addPfS_S_i
.global .align 4 .b8 precalc_xorwow_matrix[102400];
.global .align 4 .b8 precalc_xorwow_offset_matrix[102400];
.global .align 4 .b8 mrg32k3aM1[2304];
.global .align 4 .b8 mrg32k3aM2[2304];
.global .align 4 .b8 mrg32k3aM1SubSeq[2016];
.global .align 4 .b8 mrg32k3aM2SubSeq[2016];
.global .align 4 .b8 mrg32k3aM1Seq[2304];
.global .align 4 .b8 mrg32k3aM2Seq[2304];
.const .align 8 .b8 __cr_lgamma_table[72];

.visible .entry _Z3addPfS_S_i(
	.param .u64 .ptr .align 1 _Z3addPfS_S_i_param_0,
	.param .u64 .ptr .align 1 _Z3addPfS_S_i_param_1,
	.param .u64 .ptr .align 1 _Z3addPfS_S_i_param_2,
	.param .u32 _Z3addPfS_S_i_param_3
)
{
	.reg .pred 	%p<7>;
	.reg .b32 	%r<31>;
	.reg .b32 	%f<16>;
	.reg .b64 	%rd<25>;

	ld.param.u64 	%rd4, [_Z3addPfS_S_i_param_0];
	ld.param.u64 	%rd5, [_Z3addPfS_S_i_param_1];
	ld.param.u64 	%rd6, [_Z3addPfS_S_i_param_2];
	ld.param.u32 	%r12, [_Z3addPfS_S_i_param_3];
	cvta.to.global.u64 	%rd1, %rd6;
	cvta.to.global.u64 	%rd2, %rd5;
	cvta.to.global.u64 	%rd3, %rd4;
	mov.u32 	%r13, %tid.x;
	mov.u32 	%r14, %ctaid.x;
	mov.u32 	%r15, %ntid.x;
	mad.lo.s32 	%r29, %r14, %r15, %r13;
	mov.u32 	%r16, %nctaid.x;
	mul.lo.s32 	%r2, %r15, %r16;
	setp.ge.s32 	%p1, %r29, %r12;
	@%p1 bra 	$L__BB0_7;
	add.s32 	%r17, %r29, %r2;
	max.s32 	%r18, %r12, %r17;
	setp.lt.s32 	%p2, %r17, %r12;
	selp.u32 	%r19, 1, 0, %p2;
	add.s32 	%r20, %r17, %r19;
	sub.s32 	%r21, %r18, %r20;
	div.u32 	%r22, %r21, %r2;
	add.s32 	%r3, %r22, %r19;
	and.b32  	%r23, %r3, 3;
	setp.eq.s32 	%p3, %r23, 3;
	@%p3 bra 	$L__BB0_4;
	add.s32 	%r24, %r3, 1;
	and.b32  	%r25, %r24, 3;
	neg.s32 	%r27, %r25;
$L__BB0_3:
	.pragma "nounroll";
	mul.wide.s32 	%rd7, %r29, 4;
	add.s64 	%rd8, %rd1, %rd7;
	add.s64 	%rd9, %rd2, %rd7;
	add.s64 	%rd10, %rd3, %rd7;
	ld.global.f32 	%f1, [%rd10];
	ld.global.f32 	%f2, [%rd9];
	add.f32 	%f3, %f1, %f2;
	st.global.f32 	[%rd8], %f3;
	add.s32 	%r29, %r29, %r2;
	add.s32 	%r27, %r27, 1;
	setp.ne.s32 	%p4, %r27, 0;
	@%p4 bra 	$L__BB0_3;
$L__BB0_4:
	setp.lt.u32 	%p5, %r3, 3;
	@%p5 bra 	$L__BB0_7;
	mul.wide.s32 	%rd15, %r2, 4;
	shl.b32 	%r26, %r2, 2;
$L__BB0_6:
	mul.wide.s32 	%rd11, %r29, 4;
	add.s64 	%rd12, %rd3, %rd11;
	ld.global.f32 	%f4, [%rd12];
	add.s64 	%rd13, %rd2, %rd11;
	ld.global.f32 	%f5, [%rd13];
	add.f32 	%f6, %f4, %f5;
	add.s64 	%rd14, %rd1, %rd11;
	st.global.f32 	[%rd14], %f6;
	add.s64 	%rd16, %rd12, %rd15;
	ld.global.f32 	%f7, [%rd16];
	add.s64 	%rd17, %rd13, %rd15;
	ld.global.f32 	%f8, [%rd17];
	add.f32 	%f9, %f7, %f8;
	add.s64 	%rd18, %rd14, %rd15;
	st.global.f32 	[%rd18], %f9;
	add.s64 	%rd19, %rd16, %rd15;
	ld.global.f32 	%f10, [%rd19];
	add.s64 	%rd20, %rd17, %rd15;
	ld.global.f32 	%f11, [%rd20];
	add.f32 	%f12, %f10, %f11;
	add.s64 	%rd21, %rd18, %rd15;
	st.global.f32 	[%rd21], %f12;
	add.s64 	%rd22, %rd19, %rd15;
	ld.global.f32 	%f13, [%rd22];
	add.s64 	%rd23, %rd20, %rd15;
	ld.global.f32 	%f14, [%rd23];
	add.f32 	%f15, %f13, %f14;
	add.s64 	%rd24, %rd21, %rd15;
	st.global.f32 	[%rd24], %f15;
	add.s32 	%r29, %r26, %r29;
	setp.lt.s32 	%p6, %r29, %r12;
	@%p6 bra 	$L__BB0_6;
$L__BB0_7:
	ret;

}


// ===== COMPILED SASS (sm_100) =====

	.target	sm_100

	.elftype	@"ET_EXEC"


//--------------------- .note.nv.tkinfo           --------------------------
	.section	.note.nv.tkinfo,"",@"SHT_NOTE"
	.sectionflags	@"SHF_NOTE_NV_TKINFO"
	.tkinfo
        /*0018*/ 	.word	0x00000002
        /*0030*/ 	.string	""
        /*0030*/ 	.string	"ptxas"
        /*0030*/ 	.string	"Cuda compilation tools, release 13.0, V13.0.88"
        /*0030*/ 	.string	"Build cuda_13.0.r13.0/compiler.36424714_0"
        /*0030*/ 	.string	"-arch sm_100 -m 64 "



//--------------------- .note.nv.cuinfo           --------------------------
	.section	.note.nv.cuinfo,"",@"SHT_NOTE"
	.sectionflags	@"SHF_NOTE_NV_CUINFO"
        /*0018*/ 	.short	0x0002
        /*001a*/ 	.short	0x0064
        /*001c*/ 	.short	0x0082
	.zero		2


//--------------------- .nv.info                  --------------------------
	.section	.nv.info,"",@"SHT_CUDA_INFO"
	.align	4


	//----- nvinfo : EIATTR_REGCOUNT
	.align		4
        /*0000*/ 	.byte	0x04, 0x2f
        /*0002*/ 	.short	(.L_10 - .L_9)
	.align		4
.L_9:
        /*0004*/ 	.word	index@(_Z3addPfS_S_i)
        /*0008*/ 	.word	0x0000001a


	//----- nvinfo : EIATTR_FRAME_SIZE
	.align		4
.L_10:
        /*000c*/ 	.byte	0x04, 0x11
        /*000e*/ 	.short	(.L_12 - .L_11)
	.align		4
.L_11:
        /*0010*/ 	.word	index@(_Z3addPfS_S_i)
        /*0014*/ 	.word	0x00000000


	//----- nvinfo : EIATTR_MIN_STACK_SIZE
	.align		4
.L_12:
        /*0018*/ 	.byte	0x04, 0x12
        /*001a*/ 	.short	(.L_14 - .L_13)
	.align		4
.L_13:
        /*001c*/ 	.word	index@(_Z3addPfS_S_i)
        /*0020*/ 	.word	0x00000000
.L_14:


//--------------------- .nv.compat                --------------------------
	.section	.nv.compat,"",@"SHT_CUDA_COMPAT_INFO"
	.align	4
        /*0000*/ 	.byte	0x02, 0x09, 0x00, 0x00, 0x02, 0x02, 0x01, 0x00, 0x02, 0x05, 0x05, 0x00, 0x03, 0x07, 0x01, 0x01
        /*0010*/ 	.byte	0x02, 0x03, 0x00, 0x00, 0x02, 0x06, 0x01, 0x00, 0x04, 0x0b, 0x08, 0x00, 0x09, 0x00, 0x00, 0x00
        /*0020*/ 	.byte	0x00, 0x00, 0x00, 0x00


//--------------------- .nv.info._Z3addPfS_S_i    --------------------------
	.section	.nv.info._Z3addPfS_S_i,"",@"SHT_CUDA_INFO"
	.sectionflags	@""
	.align	4


	//----- nvinfo : EIATTR_CUDA_API_VERSION
	.align		4
        /*0000*/ 	.byte	0x04, 0x37
        /*0002*/ 	.short	(.L_16 - .L_15)
.L_15:
        /*0004*/ 	.word	0x00000082


	//----- nvinfo : EIATTR_KPARAM_INFO
	.align		4
.L_16:
        /*0008*/ 	.byte	0x04, 0x17
        /*000a*/ 	.short	(.L_18 - .L_17)
.L_17:
        /*000c*/ 	.word	0x00000000
        /*0010*/ 	.short	0x0003
        /*0012*/ 	.short	0x0018
        /*0014*/ 	.byte	0x00, 0xf0, 0x11, 0x00


	//----- nvinfo : EIATTR_KPARAM_INFO
	.align		4
.L_18:
        /*0018*/ 	.byte	0x04, 0x17
        /*001a*/ 	.short	(.L_20 - .L_19)
.L_19:
        /*001c*/ 	.word	0x00000000
        /*0020*/ 	.short	0x0002
        /*0022*/ 	.short	0x0010
        /*0024*/ 	.byte	0x00, 0xf5, 0x21, 0x00


	//----- nvinfo : EIATTR_KPARAM_INFO
	.align		4
.L_20:
        /*0028*/ 	.byte	0x04, 0x17
        /*002a*/ 	.short	(.L_22 - .L_21)
.L_21:
        /*002c*/ 	.word	0x00000000
        /*0030*/ 	.short	0x0001
        /*0032*/ 	.short	0x0008
        /*0034*/ 	.byte	0x00, 0xf5, 0x21, 0x00


	//----- nvinfo : EIATTR_KPARAM_INFO
	.align		4
.L_22:
        /*0038*/ 	.byte	0x04, 0x17
        /*003a*/ 	.short	(.L_24 - .L_23)
.L_23:
        /*003c*/ 	.word	0x00000000
        /*0040*/ 	.short	0x0000
        /*0042*/ 	.short	0x0000
        /*0044*/ 	.byte	0x00, 0xf5, 0x21, 0x00


	//----- nvinfo : EIATTR_SPARSE_MMA_MASK
	.align		4
.L_24:
        /*0048*/ 	.byte	0x03, 0x50
        /*004a*/ 	.short	0x0000


	//----- nvinfo : EIATTR_MAXREG_COUNT
	.align		4
        /*004c*/ 	.byte	0x03, 0x1b
        /*004e*/ 	.short	0x00ff


	//----- nvinfo : EIATTR_MERCURY_ISA_VERSION
	.align		4
        /*0050*/ 	.byte	0x03, 0x5f
        /*0052*/ 	.short	0x0101


	//----- nvinfo : EIATTR_VRC_CTA_INIT_COUNT
	.align		4
        /*0054*/ 	.byte	0x02, 0x4a
	.zero		1
	.zero		1


	//----- nvinfo : EIATTR_EXIT_INSTR_OFFSETS
	.align		4
        /*0058*/ 	.byte	0x04, 0x1c
        /*005a*/ 	.short	(.L_26 - .L_25)


	//   ....[0]....
.L_25:
        /*005c*/ 	.word	0x00000090


	//   ....[1]....
        /*0060*/ 	.word	0x000003a0


	//   ....[2]....
        /*0064*/ 	.word	0x000005d0


	//----- nvinfo : EIATTR_CRS_STACK_SIZE
	.align		4
.L_26:
        /*0068*/ 	.byte	0x04, 0x1e
        /*006a*/ 	.short	(.L_28 - .L_27)
.L_27:
        /*006c*/ 	.word	0x00000000


	//----- nvinfo : EIATTR_CBANK_PARAM_SIZE
	.align		4
.L_28:
        /*0070*/ 	.byte	0x03, 0x19
        /*0072*/ 	.short	0x001c


	//----- nvinfo : EIATTR_PARAM_CBANK
	.align		4
        /*0074*/ 	.byte	0x04, 0x0a
        /*0076*/ 	.short	(.L_30 - .L_29)
	.align		4
.L_29:
        /*0078*/ 	.word	index@(.nv.constant0._Z3addPfS_S_i)
        /*007c*/ 	.short	0x0380
        /*007e*/ 	.short	0x001c


	//----- nvinfo : EIATTR_SW_WAR
	.align		4
.L_30:
        /*0080*/ 	.byte	0x04, 0x36
        /*0082*/ 	.short	(.L_32 - .L_31)
.L_31:
        /*0084*/ 	.word	0x00000008
.L_32:


//--------------------- .nv.callgraph             --------------------------
	.section	.nv.callgraph,"",@"SHT_CUDA_CALLGRAPH"
	.align	4
	.sectionentsize	8
	.align		4
        /*0000*/ 	.word	0x00000000
	.align		4
        /*0004*/ 	.word	0xffffffff
	.align		4
        /*0008*/ 	.word	0x00000000
	.align		4
        /*000c*/ 	.word	0xfffffffe
	.align		4
        /*0010*/ 	.word	0x00000000
	.align		4
        /*0014*/ 	.word	0xfffffffd
	.align		4
        /*0018*/ 	.word	0x00000000
	.align		4
        /*001c*/ 	.word	0xfffffffc


//--------------------- .nv.constant4             --------------------------
	.section	.nv.constant4,"a",@progbits
	.align	8
	.align		8
.nv.constant4:
        /*0000*/ 	.dword	precalc_xorwow_matrix
	.align		8
        /*0008*/ 	.dword	precalc_xorwow_offset_matrix
	.align		8
        /*0010*/ 	.dword	mrg32k3aM1
	.align		8
        /*0018*/ 	.dword	mrg32k3aM2
	.align		8
        /*0020*/ 	.dword	mrg32k3aM1SubSeq
	.align		8
        /*0028*/ 	.dword	mrg32k3aM2SubSeq
	.align		8
        /*0030*/ 	.dword	mrg32k3aM1Seq
	.align		8
        /*0038*/ 	.dword	mrg32k3aM2Seq


//--------------------- .nv.constant3             --------------------------
	.section	.nv.constant3,"a",@progbits
	.align	8
.nv.constant3:
	.type		__cr_lgamma_table,@object
	.size		__cr_lgamma_table,(.L_8 - __cr_lgamma_table)
__cr_lgamma_table:
        /*0000*/ 	.byte	0x00, 0x00, 0x00, 0x00, 0x00, 0x00, 0x00, 0x00, 0x00, 0x00, 0x00, 0x00, 0x00, 0x00, 0x00, 0x00
        /*0010*/ 	.byte	0xef, 0x39, 0xfa, 0xfe, 0x42, 0x2e, 0xe6, 0x3f, 0x02, 0x20, 0x2a, 0xfa, 0x0b, 0xab, 0xfc, 0x3f
        /*0020*/ 	.byte	0xf9, 0x2c, 0x92, 0x7c, 0xa7, 0x6c, 0x09, 0x40, 0xc9, 0x79, 0x44, 0x3c, 0x64, 0x26, 0x13, 0x40
        /*0030*/ 	.byte	0xca, 0x01, 0xcf, 0x3a, 0x27, 0x51, 0x1a, 0x40, 0x30, 0xcc, 0x2d, 0xf3, 0xe1, 0x0c, 0x21, 0x40
        /*0040*/ 	.byte	0x0d, 0xb7, 0xfc, 0x82, 0x8e, 0x35, 0x25, 0x40
.L_8:


//--------------------- .text._Z3addPfS_S_i       --------------------------
	.section	.text._Z3addPfS_S_i,"ax",@progbits
	.align	128
        .global         _Z3addPfS_S_i
        .type           _Z3addPfS_S_i,@function
        .size           _Z3addPfS_S_i,(.L_x_5 - _Z3addPfS_S_i)
        .other          _Z3addPfS_S_i,@"STO_CUDA_ENTRY STV_DEFAULT"
_Z3addPfS_S_i:
.text._Z3addPfS_S_i:
[----:B------:R-:W-:Y:S01]  /*0000*/  LDC R1, c[0x0][0x37c] ;  /* 0x0000df00ff017b82 */ /* 0x000fe20000000800 */
[----:B------:R-:W0:Y:S07]  /*0010*/  S2R R3, SR_TID.X ;  /* 0x0000000000037919 */ /* 0x000e2e0000002100 */
[----:B------:R-:W0:Y:S01]  /*0020*/  S2UR UR4, SR_CTAID.X ;  /* 0x00000000000479c3 */ /* 0x000e220000002500 */
[----:B------:R-:W1:Y:S07]  /*0030*/  LDCU UR6, c[0x0][0x398] ;  /* 0x00007300ff0677ac */ /* 0x000e6e0008000800 */
[----:B------:R-:W0:Y:S01]  /*0040*/  LDC R0, c[0x0][0x360] ;  /* 0x0000d800ff007b82 */ /* 0x000e220000000800 */
[----:B------:R-:W2:Y:S01]  /*0050*/  LDCU UR5, c[0x0][0x370] ;  /* 0x00006e00ff0577ac */ /* 0x000ea20008000800 */
[----:B0-----:R-:W-:-:S02]  /*0060*/  IMAD R3, R0, UR4, R3 ;  /* 0x0000000400037c24 */ /* 0x001fc4000f8e0203 */
[----:B--2---:R-:W-:-:S03]  /*0070*/  IMAD R0, R0, UR5, RZ ;  /* 0x0000000500007c24 */ /* 0x004fc6000f8e02ff */
[----:B-1----:R-:W-:-:S13]  /*0080*/  ISETP.GE.AND P0, PT, R3, UR6, PT ;  /* 0x0000000603007c0c */ /* 0x002fda000bf06270 */
[----:B------:R-:W-:Y:S05]  /*0090*/  @P0 EXIT ;  /* 0x000000000000094d */ /* 0x000fea0003800000 */
[----:B------:R-:W0:Y:S01]  /*00a0*/  I2F.U32.RP R8, R0 ;  /* 0x0000000000087306 */ /* 0x000e220000209000 */
[----:B------:R-:W-:Y:S01]  /*00b0*/  IADD3 R2, PT, PT, R0, R3, RZ ;  /* 0x0000000300027210 */ /* 0x000fe20007ffe0ff */
[----:B------:R-:W1:Y:S01]  /*00c0*/  LDCU.64 UR4, c[0x0][0x358] ;  /* 0x00006b00ff0477ac */ /* 0x000e620008000a00 */
[----:B------:R-:W-:Y:S01]  /*00d0*/  IADD3 R9, PT, PT, RZ, -R0, RZ ;  /* 0x80000000ff097210 */ /* 0x000fe20007ffe0ff */
[----:B------:R-:W-:Y:S01]  /*00e0*/  BSSY.RECONVERGENT B0, `(.L_x_0) ;  /* 0x000002b000007945 */ /* 0x000fe20003800200 */
[C---:B------:R-:W-:Y:S02]  /*00f0*/  ISETP.GE.AND P0, PT, R2.reuse, UR6, PT ;  /* 0x0000000602007c0c */ /* 0x040fe4000bf06270 */
[----:B------:R-:W-:Y:S02]  /*0100*/  VIMNMX R7, PT, PT, R2, UR6, !PT ;  /* 0x0000000602077c48 */ /* 0x000fe4000ffe0100 */
[----:B------:R-:W-:Y:S02]  /*0110*/  SEL R6, RZ, 0x1, P0 ;  /* 0x00000001ff067807 */ /* 0x000fe40000000000 */
[----:B------:R-:W-:-:S02]  /*0120*/  ISETP.NE.U32.AND P2, PT, R0, RZ, PT ;  /* 0x000000ff0000720c */ /* 0x000fc40003f45070 */
[----:B------:R-:W-:Y:S01]  /*0130*/  IADD3 R7, PT, PT, R7, -R2, -R6 ;  /* 0x8000000207077210 */ /* 0x000fe20007ffe806 */
[----:B0-----:R-:W0:Y:S02]  /*0140*/  MUFU.RCP R8, R8 ;  /* 0x0000000800087308 */ /* 0x001e240000001000 */
[----:B0-----:R-:W-:-:S06]  /*0150*/  IADD3 R4, PT, PT, R8, 0xffffffe, RZ ;  /* 0x0ffffffe08047810 */ /* 0x001fcc0007ffe0ff */
[----:B------:R0:W2:Y:S02]  /*0160*/  F2I.FTZ.U32.TRUNC.NTZ R5, R4 ;  /* 0x0000000400057305 */ /* 0x0000a4000021f000 */
[----:B0-----:R-:W-:Y:S02]  /*0170*/  HFMA2 R4, -RZ, RZ, 0, 0 ;  /* 0x00000000ff047431 */ /* 0x001fe400000001ff */
[----:B--2---:R-:W-:-:S04]  /*0180*/  IMAD R9, R9, R5, RZ ;  /* 0x0000000509097224 */ /* 0x004fc800078e02ff */
[----:B------:R-:W-:-:S06]  /*0190*/  IMAD.HI.U32 R8, R5, R9, R4 ;  /* 0x0000000905087227 */ /* 0x000fcc00078e0004 */
[----:B------:R-:W-:-:S05]  /*01a0*/  IMAD.HI.U32 R5, R8, R7, RZ ;  /* 0x0000000708057227 */ /* 0x000fca00078e00ff */
[----:B------:R-:W-:-:S05]  /*01b0*/  IADD3 R2, PT, PT, -R5, RZ, RZ ;  /* 0x000000ff05027210 */ /* 0x000fca0007ffe1ff */
[----:B------:R-:W-:-:S05]  /*01c0*/  IMAD R7, R0, R2, R7 ;  /* 0x0000000200077224 */ /* 0x000fca00078e0207 */
[----:B------:R-:W-:-:S13]  /*01d0*/  ISETP.GE.U32.AND P0, PT, R7, R0, PT ;  /* 0x000000000700720c */ /* 0x000fda0003f06070 */
[----:B------:R-:W-:Y:S02]  /*01e0*/  @P0 IADD3 R7, PT, PT, -R0, R7, RZ ;  /* 0x0000000700070210 */ /* 0x000fe40007ffe1ff */
[----:B------:R-:W-:Y:S02]  /*01f0*/  @P0 IADD3 R5, PT, PT, R5, 0x1, RZ ;  /* 0x0000000105050810 */ /* 0x000fe40007ffe0ff */
[----:B------:R-:W-:-:S13]  /*0200*/  ISETP.GE.U32.AND P1, PT, R7, R0, PT ;  /* 0x000000000700720c */ /* 0x000fda0003f26070 */
[----:B------:R-:W-:Y:S02]  /*0210*/  @P1 IADD3 R5, PT, PT, R5, 0x1, RZ ;  /* 0x0000000105051810 */ /* 0x000fe40007ffe0ff */
[----:B------:R-:W-:-:S04]  /*0220*/  @!P2 LOP3.LUT R5, RZ, R0, RZ, 0x33, !PT ;  /* 0x00000000ff05a212 */ /* 0x000fc800078e33ff */
[----:B------:R-:W-:-:S04]  /*0230*/  IADD3 R2, PT, PT, R6, R5, RZ ;  /* 0x0000000506027210 */ /* 0x000fc80007ffe0ff */
[C---:B------:R-:W-:Y:S02]  /*0240*/  LOP3.LUT R4, R2.reuse, 0x3, RZ, 0xc0, !PT ;  /* 0x0000000302047812 */ /* 0x040fe400078ec0ff */
[----:B------:R-:W-:Y:S02]  /*0250*/  ISETP.GE.U32.AND P1, PT, R2, 0x3, PT ;  /* 0x000000030200780c */ /* 0x000fe40003f26070 */
[----:B------:R-:W-:-:S13]  /*0260*/  ISETP.NE.AND P0, PT, R4, 0x3, PT ;  /* 0x000000030400780c */ /* 0x000fda0003f05270 */
[----:B-1----:R-:W-:Y:S05]  /*0270*/  @!P0 BRA `(.L_x_1) ;  /* 0x0000000000448947 */ /* 0x002fea0003800000 */
[----:B------:R-:W0:Y:S01]  /*0280*/  LDC.64 R4, c[0x0][0x390] ;  /* 0x0000e400ff047b82 */ /* 0x000e220000000a00 */
[----:B------:R-:W-:-:S04]  /*0290*/  IADD3 R2, PT, PT, R2, 0x1, RZ ;  /* 0x0000000102027810 */ /* 0x000fc80007ffe0ff */
[----:B------:R-:W-:-:S03]  /*02a0*/  LOP3.LUT R2, R2, 0x3, RZ, 0xc0, !PT ;  /* 0x0000000302027812 */ /* 0x000fc600078ec0ff */
[----:B------:R-:W1:Y:S01]  /*02b0*/  LDC.64 R6, c[0x0][0x380] ;  /* 0x0000e000ff067b82 */ /* 0x000e620000000a00 */
[----:B------:R-:W-:-:S07]  /*02c0*/  IADD3 R2, PT, PT, -R2, RZ, RZ ;  /* 0x000000ff02027210 */ /* 0x000fce0007ffe1ff */
[----:B------:R-:W2:Y:S02]  /*02d0*/  LDC.64 R8, c[0x0][0x388] ;  /* 0x0000e200ff087b82 */ /* 0x000ea40000000a00 */
.L_x_2:
[----:B--2---:R-:W-:-:S04]  /*02e0*/  IMAD.WIDE R12, R3, 0x4, R8 ;  /* 0x00000004030c7825 */ /* 0x004fc800078e0208 */
[C---:B-1----:R-:W-:Y:S02]  /*02f0*/  IMAD.WIDE R14, R3.reuse, 0x4, R6 ;  /* 0x00000004030e7825 */ /* 0x042fe400078e0206 */
[----:B------:R-:W2:Y:S04]  /*0300*/  LDG.E R13, desc[UR4][R12.64] ;  /* 0x000000040c0d7981 */ /* 0x000ea8000c1e1900 */
[----:B------:R-:W2:Y:S01]  /*0310*/  LDG.E R14, desc[UR4][R14.64] ;  /* 0x000000040e0e7981 */ /* 0x000ea2000c1e1900 */
[----:B0--3--:R-:W-:Y:S01]  /*0320*/  IMAD.WIDE R10, R3, 0x4, R4 ;  /* 0x00000004030a7825 */ /* 0x009fe200078e0204 */
[----:B------:R-:W-:Y:S02]  /*0330*/  IADD3 R2, PT, PT, R2, 0x1, RZ ;  /* 0x0000000102027810 */ /* 0x000fe40007ffe0ff */
[----:B------:R-:W-:-:S02]  /*0340*/  IADD3 R3, PT, PT, R0, R3, RZ ;  /* 0x0000000300037210 */ /* 0x000fc40007ffe0ff */
[----:B------:R-:W-:Y:S01]  /*0350*/  ISETP.NE.AND P0, PT, R2, RZ, PT ;  /* 0x000000ff0200720c */ /* 0x000fe20003f05270 */
[----:B--2---:R-:W-:-:S05]  /*0360*/  FADD R17, R14, R13 ;  /* 0x0000000d0e117221 */ /* 0x004fca0000000000 */
[----:B------:R3:W-:Y:S07]  /*0370*/  STG.E desc[UR4][R10.64], R17 ;  /* 0x000000110a007986 */ /* 0x0007ee000c101904 */
[----:B------:R-:W-:Y:S05]  /*0380*/  @P0 BRA `(.L_x_2) ;  /* 0xfffffffc00d40947 */ /* 0x000fea000383ffff */
.L_x_1:
[----:B------:R-:W-:Y:S05]  /*0390*/  BSYNC.RECONVERGENT B0 ;  /* 0x0000000000007941 */ /* 0x000fea0003800200 */
.L_x_0:
[----:B------:R-:W-:Y:S05]  /*03a0*/  @!P1 EXIT ;  /* 0x000000000000994d */ /* 0x000fea0003800000 */
.L_x_3:
[----:B------:R-:W3:Y:S08]  /*03b0*/  LDC.64 R4, c[0x0][0x380] ;  /* 0x0000e000ff047b82 */ /* 0x000ef00000000a00 */
[----:B------:R-:W0:Y:S01]  /*03c0*/  LDC.64 R6, c[0x0][0x388] ;  /* 0x0000e200ff067b82 */ /* 0x000e220000000a00 */
[----:B---3--:R-:W-:-:S07]  /*03d0*/  IMAD.WIDE R10, R3, 0x4, R4 ;  /* 0x00000004030a7825 */ /* 0x008fce00078e0204 */
[----:B------:R-:W1:Y:S01]  /*03e0*/  LDC.64 R4, c[0x0][0x390] ;  /* 0x0000e400ff047b82 */ /* 0x000e620000000a00 */
[----:B--2---:R-:W2:Y:S01]  /*03f0*/  LDG.E R2, desc[UR4][R10.64] ;  /* 0x000000040a027981 */ /* 0x004ea2000c1e1900 */
[----:B0-----:R-:W-:-:S05]  /*0400*/  IMAD.WIDE R12, R3, 0x4, R6 ;  /* 0x00000004030c7825 */ /* 0x001fca00078e0206 */
[----:B------:R-:W2:Y:S01]  /*0410*/  LDG.E R7, desc[UR4][R12.64] ;  /* 0x000000040c077981 */ /* 0x000ea2000c1e1900 */
[----:B-1----:R-:W-:-:S04]  /*0420*/  IMAD.WIDE R16, R3, 0x4, R4 ;  /* 0x0000000403107825 */ /* 0x002fc800078e0204 */
[----:B------:R-:W-:-:S04]  /*0430*/  IMAD.WIDE R4, R0, 0x4, R10 ;  /* 0x0000000400047825 */ /* 0x000fc800078e020a */
[----:B--2---:R-:W-:Y:S01]  /*0440*/  FADD R19, R2, R7 ;  /* 0x0000000702137221 */ /* 0x004fe20000000000 */
[----:B------:R-:W-:-:S04]  /*0450*/  IMAD.WIDE R6, R0, 0x4, R12 ;  /* 0x0000000400067825 */ /* 0x000fc800078e020c */
[----:B------:R0:W-:Y:S04]  /*0460*/  STG.E desc[UR4][R16.64], R19 ;  /* 0x0000001310007986 */ /* 0x0001e8000c101904 */
[----:B------:R-:W2:Y:S04]  /*0470*/  LDG.E R2, desc[UR4][R4.64] ;  /* 0x0000000404027981 */ /* 0x000ea8000c1e1900 */
[----:B------:R-:W2:Y:S01]  /*0480*/  LDG.E R15, desc[UR4][R6.64] ;  /* 0x00000004060f7981 */ /* 0x000ea2000c1e1900 */
[----:B------:R-:W-:-:S04]  /*0490*/  IMAD.WIDE R8, R0, 0x4, R16 ;  /* 0x0000000400087825 */ /* 0x000fc800078e0210 */
[----:B------:R-:W-:-:S04]  /*04a0*/  IMAD.WIDE R10, R0, 0x4, R4 ;  /* 0x00000004000a7825 */ /* 0x000fc800078e0204 */
[----:B------:R-:W-:-:S04]  /*04b0*/  IMAD.WIDE R12, R0, 0x4, R6 ;  /* 0x00000004000c7825 */ /* 0x000fc800078e0206 */
[----:B--2---:R-:W-:-:S05]  /*04c0*/  FADD R21, R2, R15 ;  /* 0x0000000f02157221 */ /* 0x004fca0000000000 */
        /* <DEDUP_REMOVED lines=8> */
[----:B------:R-:W1:Y:S04]  /*0550*/  LDG.E R4, desc[UR4][R4.64] ;  /* 0x0000000404047981 */ /* 0x000e68000c1e1900 */
[----:B------:R-:W1:Y:S01]  /*0560*/  LDG.E R7, desc[UR4][R6.64] ;  /* 0x0000000406077981 */ /* 0x000e62000c1e1900 */
[C---:B0-----:R-:W-:Y:S01]  /*0570*/  IMAD.WIDE R16, R0.reuse, 0x4, R14 ;  /* 0x0000000400107825 */ /* 0x041fe200078e020e */
[----:B------:R-:W-:-:S04]  /*0580*/  LEA R3, R0, R3, 0x2 ;  /* 0x0000000300037211 */ /* 0x000fc800078e10ff */
[----:B------:R-:W-:Y:S01]  /*0590*/  ISETP.GE.AND P0, PT, R3, UR6, PT ;  /* 0x0000000603007c0c */ /* 0x000fe2000bf06270 */
[----:B-1----:R-:W-:-:S05]  /*05a0*/  FADD R9, R4, R7 ;  /* 0x0000000704097221 */ /* 0x002fca0000000000 */
[----:B------:R2:W-:Y:S07]  /*05b0*/  STG.E desc[UR4][R16.64], R9 ;  /* 0x0000000910007986 */ /* 0x0005ee000c101904 */
[----:B------:R-:W-:Y:S05]  /*05c0*/  @!P0 BRA `(.L_x_3) ;  /* 0xfffffffc00788947 */ /* 0x000fea000383ffff */
[----:B------:R-:W-:Y:S05]  /*05d0*/  EXIT ;  /* 0x000000000000794d */ /* 0x000fea0003800000 */
.L_x_4:
[----:B------:R-:W-:-:S00]  /*05e0*/  BRA `(.L_x_4) ;  /* 0xfffffffc00fc7947 */ /* 0x000fc0000383ffff */
[----:B------:R-:W-:-:S00]  /*05f0*/  NOP ;  /* 0x0000000000007918 */ /* 0x000fc00000000000 */
        /* <DEDUP_REMOVED lines=8> */
.L_x_5:


//--------------------- .nv.global.init           --------------------------
	.section	.nv.global.init,"aw",@progbits
	.align	4
.nv.global.init:
	.type		mrg32k3aM1SubSeq,@object
	.size		mrg32k3aM1SubSeq,(mrg32k3aM2SubSeq - mrg32k3aM1SubSeq)
mrg32k3aM1SubSeq:
        /*0000*/ 	.byte	0x0b, 0xcc, 0xee, 0x04, 0x73, 0x29, 0x8b, 0x6f, 0xf6, 0x53, 0x03, 0xf6, 0x23, 0xf6, 0xea, 0xda
        /* <DEDUP_REMOVED lines=125> */
	.type		mrg32k3aM2SubSeq,@object
	.size		mrg32k3aM2SubSeq,(mrg32k3aM1 - mrg32k3aM2SubSeq)
mrg32k3aM2SubSeq:
        /* <DEDUP_REMOVED lines=126> */
	.type		mrg32k3aM1,@object
	.size		mrg32k3aM1,(mrg32k3aM1Seq - mrg32k3aM1)
mrg32k3aM1:
        /* <DEDUP_REMOVED lines=144> */
	.type		mrg32k3aM1Seq,@object
	.size		mrg32k3aM1Seq,(mrg32k3aM2 - mrg32k3aM1Seq)
mrg32k3aM1Seq:
        /* <DEDUP_REMOVED lines=144> */
	.type		mrg32k3aM2,@object
	.size		mrg32k3aM2,(mrg32k3aM2Seq - mrg32k3aM2)
mrg32k3aM2:
        /* <DEDUP_REMOVED lines=144> */
	.type		mrg32k3aM2Seq,@object
	.size		mrg32k3aM2Seq,(precalc_xorwow_matrix - mrg32k3aM2Seq)
mrg32k3aM2Seq:
        /* <DEDUP_REMOVED lines=144> */
	.type		precalc_xorwow_matrix,@object
	.size		precalc_xorwow_matrix,(precalc_xorwow_offset_matrix - precalc_xorwow_matrix)
precalc_xorwow_matrix:
        /* <DEDUP_REMOVED lines=6400> */
	.type		precalc_xorwow_offset_matrix,@object
	.size		precalc_xorwow_offset_matrix,(.L_1 - precalc_xorwow_offset_matrix)
precalc_xorwow_offset_matrix:
        /* <DEDUP_REMOVED lines=6400> */
.L_1:


//--------------------- .nv.shared.reserved.0     --------------------------
	.section	.nv.shared.reserved.0,"aw",@nobits
	.weak		__nv_reservedSMEM_offset_0_alias
	.size		__nv_reservedSMEM_offset_0_alias, 0, 64
	.other		__nv_reservedSMEM_offset_0_alias,@"STO_CUDA_RESERVED_SHARED STV_DEFAULT"
__nv_reservedSMEM_offset_0_alias:
	.zero		0
	.zero		64


//--------------------- .nv.constant0._Z3addPfS_S_i --------------------------
	.section	.nv.constant0._Z3addPfS_S_i,"a",@progbits
	.sectionflags	@""
	.align	4
.nv.constant0._Z3addPfS_S_i:
	.zero		924


//--------------------- SYMBOLS --------------------------

	.type		.nv.reservedSmem.offset0,@object
	.size		.nv.reservedSmem.offset0,0x4
